//
// Generated by NVIDIA NVVM Compiler
//
// Compiler Build ID: CL-36424714
// Cuda compilation tools, release 13.0, V13.0.88
// Based on NVVM 20.0.0
//

.version 9.0
.target sm_100
.address_size 64

	// .globl	_Z10rowSoftmaxPfS_ifRfS0_

.visible .entry _Z10rowSoftmaxPfS_ifRfS0_(
	.param .u64 .ptr .align 1 _Z10rowSoftmaxPfS_ifRfS0__param_0,
	.param .u64 .ptr .align 1 _Z10rowSoftmaxPfS_ifRfS0__param_1,
	.param .u32 _Z10rowSoftmaxPfS_ifRfS0__param_2,
	.param .f32 _Z10rowSoftmaxPfS_ifRfS0__param_3,
	.param .u64 .ptr .align 1 _Z10rowSoftmaxPfS_ifRfS0__param_4,
	.param .u64 .ptr .align 1 _Z10rowSoftmaxPfS_ifRfS0__param_5
)
{
	.reg .b32 	%r<6>;
	.reg .b32 	%f<30>;
	.reg .b64 	%rd<12>;

	ld.param.u64 	%rd1, [_Z10rowSoftmaxPfS_ifRfS0__param_0];
	ld.param.u64 	%rd2, [_Z10rowSoftmaxPfS_ifRfS0__param_1];
	ld.param.u32 	%r1, [_Z10rowSoftmaxPfS_ifRfS0__param_2];
	ld.param.f32 	%f1, [_Z10rowSoftmaxPfS_ifRfS0__param_3];
	ld.param.u64 	%rd3, [_Z10rowSoftmaxPfS_ifRfS0__param_4];
	ld.param.u64 	%rd4, [_Z10rowSoftmaxPfS_ifRfS0__param_5];
	cvta.to.global.u64 	%rd5, %rd4;
	cvta.to.global.u64 	%rd6, %rd2;
	cvta.to.global.u64 	%rd7, %rd3;
	cvta.to.global.u64 	%rd8, %rd1;
	mul.wide.s32 	%rd9, %r1, 4;
	add.s64 	%rd10, %rd8, %rd9;
	ld.global.nc.f32 	%f2, [%rd10];
	max.f32 	%f3, %f2, %f1;
	st.global.f32 	[%rd7], %f3;
	add.s64 	%rd11, %rd6, %rd9;
	ld.global.nc.f32 	%f4, [%rd11];
	sub.f32 	%f5, %f2, %f3;
	fma.rn.f32 	%f6, %f5, 0f3BBB989D, 0f3F000000;
	cvt.sat.f32.f32 	%f7, %f6;
	mov.f32 	%f8, 0f4B400001;
	mov.f32 	%f9, 0f437C0000;
	fma.rm.f32 	%f10, %f7, %f9, %f8;
	add.f32 	%f11, %f10, 0fCB40007F;
	neg.f32 	%f12, %f11;
	fma.rn.f32 	%f13, %f5, 0f3FB8AA3B, %f12;
	fma.rn.f32 	%f14, %f5, 0f32A57060, %f13;
	mov.b32 	%r2, %f10;
	shl.b32 	%r3, %r2, 23;
	mov.b32 	%f15, %r3;
	ex2.approx.ftz.f32 	%f16, %f14;
	mul.f32 	%f17, %f16, %f15;
	mul.f32 	%f18, %f4, %f17;
	sub.f32 	%f19, %f1, %f3;
	fma.rn.f32 	%f20, %f19, 0f3BBB989D, 0f3F000000;
	cvt.sat.f32.f32 	%f21, %f20;
	fma.rm.f32 	%f22, %f21, %f9, %f8;
	add.f32 	%f23, %f22, 0fCB40007F;
	neg.f32 	%f24, %f23;
	fma.rn.f32 	%f25, %f19, 0f3FB8AA3B, %f24;
	fma.rn.f32 	%f26, %f19, 0f32A57060, %f25;
	mov.b32 	%r4, %f22;
	shl.b32 	%r5, %r4, 23;
	mov.b32 	%f27, %r5;
	ex2.approx.ftz.f32 	%f28, %f26;
	fma.rn.f32 	%f29, %f28, %f27, %f18;
	st.global.f32 	[%rd5], %f29;
	ret;

}
	// .globl	_Z8updateMLPfS_iRKfS1_
.visible .entry _Z8updateMLPfS_iRKfS1_(
	.param .u64 .ptr .align 1 _Z8updateMLPfS_iRKfS1__param_0,
	.param .u64 .ptr .align 1 _Z8updateMLPfS_iRKfS1__param_1,
	.param .u32 _Z8updateMLPfS_iRKfS1__param_2,
	.param .u64 .ptr .align 1 _Z8updateMLPfS_iRKfS1__param_3,
	.param .u64 .ptr .align 1 _Z8updateMLPfS_iRKfS1__param_4
)
{
	.reg .b32 	%r<2>;
	.reg .b32 	%f<3>;
	.reg .b64 	%rd<12>;

	ld.param.u64 	%rd1, [_Z8updateMLPfS_iRKfS1__param_0];
	ld.param.u64 	%rd2, [_Z8updateMLPfS_iRKfS1__param_1];
	ld.param.u32 	%r1, [_Z8updateMLPfS_iRKfS1__param_2];
	ld.param.u64 	%rd3, [_Z8updateMLPfS_iRKfS1__param_3];
	ld.param.u64 	%rd4, [_Z8updateMLPfS_iRKfS1__param_4];
	cvta.to.global.u64 	%rd5, %rd2;
	cvta.to.global.u64 	%rd6, %rd4;
	cvta.to.global.u64 	%rd7, %rd1;
	cvta.to.global.u64 	%rd8, %rd3;
	ld.global.nc.f32 	%f1, [%rd8];
	mul.wide.s32 	%rd9, %r1, 4;
	add.s64 	%rd10, %rd7, %rd9;
	st.global.f32 	[%rd10], %f1;
	ld.global.nc.f32 	%f2, [%rd6];
	add.s64 	%rd11, %rd5, %rd9;
	st.global.f32 	[%rd11], %f2;
	ret;

}


// ===== COMPILED SASS (sm_100) =====

	.target	sm_100

	.elftype	@"ET_EXEC"


//--------------------- .note.nv.tkinfo           --------------------------
	.section	.note.nv.tkinfo,"",@"SHT_NOTE"
	.sectionflags	@"SHF_NOTE_NV_TKINFO"
	.tkinfo
        /*0018*/ 	.word	0x00000002
        /*0030*/ 	.string	""
        /*0030*/ 	.string	"ptxas"
        /*0030*/ 	.string	"Cuda compilation tools, release 13.0, V13.0.88"
        /*0030*/ 	.string	"Build cuda_13.0.r13.0/compiler.36424714_0"
        /*0030*/ 	.string	"-arch sm_100 -m 64 "



//--------------------- .note.nv.cuinfo           --------------------------
	.section	.note.nv.cuinfo,"",@"SHT_NOTE"
	.sectionflags	@"SHF_NOTE_NV_CUINFO"
        /*0018*/ 	.short	0x0002
        /*001a*/ 	.short	0x0064
        /*001c*/ 	.short	0x0082
	.zero		2


//--------------------- .nv.info                  --------------------------
	.section	.nv.info,"",@"SHT_CUDA_INFO"
	.align	4


	//----- nvinfo : EIATTR_REGCOUNT
	.align		4
        /*0000*/ 	.byte	0x04, 0x2f
        /*0002*/ 	.short	(.L_1 - .L_0)
	.align		4
.L_0:
        /*0004*/ 	.word	index@(_Z10rowSoftmaxPfS_ifRfS0_)
        /*0008*/ 	.word	0x00000010


	//----- nvinfo : EIATTR_FRAME_SIZE
	.align		4
.L_1:
        /*000c*/ 	.byte	0x04, 0x11
        /*000e*/ 	.short	(.L_3 - .L_2)
	.align		4
.L_2:
        /*0010*/ 	.word	index@(_Z10rowSoftmaxPfS_ifRfS0_)
        /*0014*/ 	.word	0x00000000


	//----- nvinfo : EIATTR_REGCOUNT
	.align		4
.L_3:
        /*0018*/ 	.byte	0x04, 0x2f
        /*001a*/ 	.short	(.L_5 - .L_4)
	.align		4
.L_4:
        /*001c*/ 	.word	index@(_Z8updateMLPfS_iRKfS1_)
        /*0020*/ 	.word	0x0000000e


	//----- nvinfo : EIATTR_FRAME_SIZE
	.align		4
.L_5:
        /*0024*/ 	.byte	0x04, 0x11
        /*0026*/ 	.short	(.L_7 - .L_6)
	.align		4
.L_6:
        /*0028*/ 	.word	index@(_Z8updateMLPfS_iRKfS1_)
        /*002c*/ 	.word	0x00000000


	//----- nvinfo : EIATTR_MIN_STACK_SIZE
	.align		4
.L_7:
        /*0030*/ 	.byte	0x04, 0x12
        /*0032*/ 	.short	(.L_9 - .L_8)
	.align		4
.L_8:
        /*0034*/ 	.word	index@(_Z8updateMLPfS_iRKfS1_)
        /*0038*/ 	.word	0x00000000


	//----- nvinfo : EIATTR_MIN_STACK_SIZE
	.align		4
.L_9:
        /*003c*/ 	.byte	0x04, 0x12
        /*003e*/ 	.short	(.L_11 - .L_10)
	.align		4
.L_10:
        /*0040*/ 	.word	index@(_Z10rowSoftmaxPfS_ifRfS0_)
        /*0044*/ 	.word	0x00000000
.L_11:


//--------------------- .nv.compat                --------------------------
	.section	.nv.compat,"",@"SHT_CUDA_COMPAT_INFO"
	.align	4
        /*0000*/ 	.byte	0x02, 0x09, 0x00, 0x00, 0x02, 0x02, 0x01, 0x00, 0x02, 0x05, 0x05, 0x00, 0x03, 0x07, 0x01, 0x01
        /*0010*/ 	.byte	0x02, 0x03, 0x00, 0x00, 0x02, 0x06, 0x01, 0x00, 0x04, 0x0b, 0x08, 0x00, 0x09, 0x00, 0x00, 0x00
        /*0020*/ 	.byte	0x00, 0x00, 0x00, 0x00


//--------------------- .nv.info._Z8updateMLPfS_iRKfS1_ --------------------------
	.section	.nv.info._Z8updateMLPfS_iRKfS1_,"",@"SHT_CUDA_INFO"
	.sectionflags	@""
	.align	4


	//----- nvinfo : EIATTR_CUDA_API_VERSION
	.align		4
        /*0000*/ 	.byte	0x04, 0x37
        /*0002*/ 	.short	(.L_13 - .L_12)
.L_12:
        /*0004*/ 	.word	0x00000082


	//----- nvinfo : EIATTR_KPARAM_INFO
	.align		4
.L_13:
        /*0008*/ 	.byte	0x04, 0x17
        /*000a*/ 	.short	(.L_15 - .L_14)
.L_14:
        /*000c*/ 	.word	0x00000000
        /*0010*/ 	.short	0x0004
        /*0012*/ 	.short	0x0020
        /*0014*/ 	.byte	0x00, 0xf5, 0x21, 0x00


	//----- nvinfo : EIATTR_KPARAM_INFO
	.align		4
.L_15:
        /*0018*/ 	.byte	0x04, 0x17
        /*001a*/ 	.short	(.L_17 - .L_16)
.L_16:
        /*001c*/ 	.word	0x00000000
        /*0020*/ 	.short	0x0003
        /*0022*/ 	.short	0x0018
        /*0024*/ 	.byte	0x00, 0xf5, 0x21, 0x00


	//----- nvinfo : EIATTR_KPARAM_INFO
	.align		4
.L_17:
        /*0028*/ 	.byte	0x04, 0x17
        /*002a*/ 	.short	(.L_19 - .L_18)
.L_18:
        /*002c*/ 	.word	0x00000000
        /*0030*/ 	.short	0x0002
        /*0032*/ 	.short	0x0010
        /*0034*/ 	.byte	0x00, 0xf0, 0x11, 0x00


	//----- nvinfo : EIATTR_KPARAM_INFO
	.align		4
.L_19:
        /*0038*/ 	.byte	0x04, 0x17
        /*003a*/ 	.short	(.L_21 - .L_20)
.L_20:
        /*003c*/ 	.word	0x00000000
        /*0040*/ 	.short	0x0001
        /*0042*/ 	.short	0x0008
        /*0044*/ 	.byte	0x00, 0xf5, 0x21, 0x00


	//----- nvinfo : EIATTR_KPARAM_INFO
	.align		4
.L_21:
        /*0048*/ 	.byte	0x04, 0x17
        /*004a*/ 	.short	(.L_23 - .L_22)
.L_22:
        /*004c*/ 	.word	0x00000000
        /*0050*/ 	.short	0x0000
        /*0052*/ 	.short	0x0000
        /*0054*/ 	.byte	0x00, 0xf5, 0x21, 0x00


	//----- nvinfo : EIATTR_SPARSE_MMA_MASK
	.align		4
.L_23:
        /*0058*/ 	.byte	0x03, 0x50
        /*005a*/ 	.short	0x0000


	//----- nvinfo : EIATTR_MAXREG_COUNT
	.align		4
        /*005c*/ 	.byte	0x03, 0x1b
        /*005e*/ 	.short	0x00ff


	//----- nvinfo : EIATTR_MERCURY_ISA_VERSION
	.align		4
        /*0060*/ 	.byte	0x03, 0x5f
        /*0062*/ 	.short	0x0101


	//----- nvinfo : EIATTR_VRC_CTA_INIT_COUNT
	.align		4
        /*0064*/ 	.byte	0x02, 0x4a
	.zero		1
	.zero		1


	//----- nvinfo : EIATTR_EXIT_INSTR_OFFSETS
	.align		4
        /*0068*/ 	.byte	0x04, 0x1c
        /*006a*/ 	.short	(.L_25 - .L_24)


	//   ....[0]....
.L_24:
        /*006c*/ 	.word	0x000000d0


	//----- nvinfo : EIATTR_CBANK_PARAM_SIZE
	.align		4
.L_25:
        /*0070*/ 	.byte	0x03, 0x19
        /*0072*/ 	.short	0x0028


	//----- nvinfo : EIATTR_PARAM_CBANK
	.align		4
        /*0074*/ 	.byte	0x04, 0x0a
        /*0076*/ 	.short	(.L_27 - .L_26)
	.align		4
.L_26:
        /*0078*/ 	.word	index@(.nv.constant0._Z8updateMLPfS_iRKfS1_)
        /*007c*/ 	.short	0x0380
        /*007e*/ 	.short	0x0028


	//----- nvinfo : EIATTR_SW_WAR
	.align		4
.L_27:
        /*0080*/ 	.byte	0x04, 0x36
        /*0082*/ 	.short	(.L_29 - .L_28)
.L_28:
        /*0084*/ 	.word	0x00000008
.L_29:


//--------------------- .nv.info._Z10rowSoftmaxPfS_ifRfS0_ --------------------------
	.section	.nv.info._Z10rowSoftmaxPfS_ifRfS0_,"",@"SHT_CUDA_INFO"
	.sectionflags	@""
	.align	4


	//----- nvinfo : EIATTR_CUDA_API_VERSION
	.align		4
        /*0000*/ 	.byte	0x04, 0x37
        /*0002*/ 	.short	(.L_31 - .L_30)
.L_30:
        /*0004*/ 	.word	0x00000082


	//----- nvinfo : EIATTR_KPARAM_INFO
	.align		4
.L_31:
        /*0008*/ 	.byte	0x04, 0x17
        /*000a*/ 	.short	(.L_33 - .L_32)
.L_32:
        /*000c*/ 	.word	0x00000000
        /*0010*/ 	.short	0x0005
        /*0012*/ 	.short	0x0020
        /*0014*/ 	.byte	0x00, 0xf5, 0x21, 0x00


	//----- nvinfo : EIATTR_KPARAM_INFO
	.align		4
.L_33:
        /*0018*/ 	.byte	0x04, 0x17
        /*001a*/ 	.short	(.L_35 - .L_34)
.L_34:
        /*001c*/ 	.word	0x00000000
        /*0020*/ 	.short	0x0004
        /*0022*/ 	.short	0x0018
        /*0024*/ 	.byte	0x00, 0xf5, 0x21, 0x00


	//----- nvinfo : EIATTR_KPARAM_INFO
	.align		4
.L_35:
        /*0028*/ 	.byte	0x04, 0x17
        /*002a*/ 	.short	(.L_37 - .L_36)
.L_36:
        /*002c*/ 	.word	0x00000000
        /*0030*/ 	.short	0x0003
        /*0032*/ 	.short	0x0014
        /*0034*/ 	.byte	0x00, 0xf0, 0x11, 0x00


	//----- nvinfo : EIATTR_KPARAM_INFO
	.align		4
.L_37:
        /*0038*/ 	.byte	0x04, 0x17
        /*003a*/ 	.short	(.L_39 - .L_38)
.L_38:
        /*003c*/ 	.word	0x00000000
        /*0040*/ 	.short	0x0002
        /*0042*/ 	.short	0x0010
        /*0044*/ 	.byte	0x00, 0xf0, 0x11, 0x00


	//----- nvinfo : EIATTR_KPARAM_INFO
	.align		4
.L_39:
        /*0048*/ 	.byte	0x04, 0x17
        /*004a*/ 	.short	(.L_41 - .L_40)
.L_40:
        /*004c*/ 	.word	0x00000000
        /*0050*/ 	.short	0x0001
        /*0052*/ 	.short	0x0008
        /*0054*/ 	.byte	0x00, 0xf5, 0x21, 0x00


	//----- nvinfo : EIATTR_KPARAM_INFO
	.align		4
.L_41:
        /*0058*/ 	.byte	0x04, 0x17
        /*005a*/ 	.short	(.L_43 - .L_42)
.L_42:
        /*005c*/ 	.word	0x00000000
        /*0060*/ 	.short	0x0000
        /*0062*/ 	.short	0x0000
        /*0064*/ 	.byte	0x00, 0xf5, 0x21, 0x00


	//----- nvinfo : EIATTR_SPARSE_MMA_MASK
	.align		4
.L_43:
        /*0068*/ 	.byte	0x03, 0x50
        /*006a*/ 	.short	0x0000


	//----- nvinfo : EIATTR_MAXREG_COUNT
	.align		4
        /*006c*/ 	.byte	0x03, 0x1b
        /*006e*/ 	.short	0x00ff


	//----- nvinfo : EIATTR_MERCURY_ISA_VERSION
	.align		4
        /*0070*/ 	.byte	0x03, 0x5f
        /*0072*/ 	.short	0x0101


	//----- nvinfo : EIATTR_VRC_CTA_INIT_COUNT
	.align		4
        /*0074*/ 	.byte	0x02, 0x4a
	.zero		1
	.zero		1


	//----- nvinfo : EIATTR_EXIT_INSTR_OFFSETS
	.align		4
        /*0078*/ 	.byte	0x04, 0x1c
        /*007a*/ 	.short	(.L_45 - .L_44)


	//   ....[0]....
.L_44:
        /*007c*/ 	.word	0x00000230


	//----- nvinfo : EIATTR_CBANK_PARAM_SIZE
	.align		4
.L_45:
        /*0080*/ 	.byte	0x03, 0x19
        /*0082*/ 	.short	0x0028


	//----- nvinfo : EIATTR_PARAM_CBANK
	.align		4
        /*0084*/ 	.byte	0x04, 0x0a
        /*0086*/ 	.short	(.L_47 - .L_46)
	.align		4
.L_46:
        /*0088*/ 	.word	index@(.nv.constant0._Z10rowSoftmaxPfS_ifRfS0_)
        /*008c*/ 	.short	0x0380
        /*008e*/ 	.short	0x0028


	//----- nvinfo : EIATTR_SW_WAR
	.align		4
.L_47:
        /*0090*/ 	.byte	0x04, 0x36
        /*0092*/ 	.short	(.L_49 - .L_48)
.L_48:
        /*0094*/ 	.word	0x00000008
.L_49:


//--------------------- .nv.callgraph             --------------------------
	.section	.nv.callgraph,"",@"SHT_CUDA_CALLGRAPH"
	.align	4
	.sectionentsize	8
	.align		4
        /*0000*/ 	.word	0x00000000
	.align		4
        /*0004*/ 	.word	0xffffffff
	.align		4
        /*0008*/ 	.word	0x00000000
	.align		4
        /*000c*/ 	.word	0xfffffffe
	.align		4
        /*0010*/ 	.word	0x00000000
	.align		4
        /*0014*/ 	.word	0xfffffffd
	.align		4
        /*0018*/ 	.word	0x00000000
	.align		4
        /*001c*/ 	.word	0xfffffffc


//--------------------- .text._Z8updateMLPfS_iRKfS1_ --------------------------
	.section	.text._Z8updateMLPfS_iRKfS1_,"ax",@progbits
	.align	128
        .global         _Z8updateMLPfS_iRKfS1_
        .type           _Z8updateMLPfS_iRKfS1_,@function
        .size           _Z8updateMLPfS_iRKfS1_,(.L_x_2 - _Z8updateMLPfS_iRKfS1_)
        .other          _Z8updateMLPfS_iRKfS1_,@"STO_CUDA_ENTRY STV_DEFAULT"
_Z8updateMLPfS_iRKfS1_:
.text._Z8updateMLPfS_iRKfS1_:
[----:B------:R-:W-:Y:S08]  /*0000*/  LDC R1, c[0x0][0x37c] ;  /* 0x0000df00ff017b82 */ /* 0x000ff00000000800 */
[----:B------:R-:W0:Y:S01]  /*0010*/  LDC.64 R2, c[0x0][0x398] ;  /* 0x0000e600ff027b82 */ /* 0x000e220000000a00 */
[----:B------:R-:W0:Y:S07]  /*0020*/  LDCU.64 UR4, c[0x0][0x358] ;  /* 0x00006b00ff0477ac */ /* 0x000e2e0008000a00 */
[----:B------:R-:W1:Y:S08]  /*0030*/  LDC.64 R6, c[0x0][0x3a0] ;  /* 0x0000e800ff067b82 */ /* 0x000e700000000a00 */
[----:B------:R-:W2:Y:S01]  /*0040*/  LDC R11, c[0x0][0x390] ;  /* 0x0000e400ff0b7b82 */ /* 0x000ea20000000800 */
[----:B0-----:R-:W3:Y:S07]  /*0050*/  LDG.E.CONSTANT R3, desc[UR4][R2.64] ;  /* 0x0000000402037981 */ /* 0x001eee000c1e9900 */
[----:B------:R-:W2:Y:S01]  /*0060*/  LDC.64 R4, c[0x0][0x380] ;  /* 0x0000e000ff047b82 */ /* 0x000ea20000000a00 */
[----:B-1----:R-:W4:Y:S07]  /*0070*/  LDG.E.CONSTANT R7, desc[UR4][R6.64] ;  /* 0x0000000406077981 */ /* 0x002f2e000c1e9900 */
[----:B------:R-:W0:Y:S01]  /*0080*/  LDC.64 R8, c[0x0][0x388] ;  /* 0x0000e200ff087b82 */ /* 0x000e220000000a00 */
[----:B--2---:R-:W-:-:S04]  /*0090*/  IMAD.WIDE R4, R11, 0x4, R4 ;  /* 0x000000040b047825 */ /* 0x004fc800078e0204 */
[----:B0-----:R-:W-:Y:S01]  /*00a0*/  IMAD.WIDE R8, R11, 0x4, R8 ;  /* 0x000000040b087825 */ /* 0x001fe200078e0208 */
[----:B---3--:R-:W-:Y:S04]  /*00b0*/  STG.E desc[UR4][R4.64], R3 ;  /* 0x0000000304007986 */ /* 0x008fe8000c101904 */
[----:B----4-:R-:W-:Y:S01]  /*00c0*/  STG.E desc[UR4][R8.64], R7 ;  /* 0x0000000708007986 */ /* 0x010fe2000c101904 */
[----:B------:R-:W-:Y:S05]  /*00d0*/  EXIT ;  /* 0x000000000000794d */ /* 0x000fea0003800000 */
.L_x_0:
[----:B------:R-:W-:-:S00]  /*00e0*/  BRA `(.L_x_0) ;  /* 0xfffffffc00fc7947 */ /* 0x000fc0000383ffff */
[----:B------:R-:W-:-:S00]  /*00f0*/  NOP ;  /* 0x0000000000007918 */ /* 0x000fc00000000000 */
        /* <DEDUP_REMOVED lines=8> */
.L_x_2:


//--------------------- .text._Z10rowSoftmaxPfS_ifRfS0_ --------------------------
	.section	.text._Z10rowSoftmaxPfS_ifRfS0_,"ax",@progbits
	.align	128
        .global         _Z10rowSoftmaxPfS_ifRfS0_
        .type           _Z10rowSoftmaxPfS_ifRfS0_,@function
        .size           _Z10rowSoftmaxPfS_ifRfS0_,(.L_x_3 - _Z10rowSoftmaxPfS_ifRfS0_)
        .other          _Z10rowSoftmaxPfS_ifRfS0_,@"STO_CUDA_ENTRY STV_DEFAULT"
_Z10rowSoftmaxPfS_ifRfS0_:
.text._Z10rowSoftmaxPfS_ifRfS0_:
[----:B------:R-:W-:Y:S08]  /*0000*/  LDC R1, c[0x0][0x37c] ;  /* 0x0000df00ff017b82 */ /* 0x000ff00000000800 */
[----:B------:R-:W0:Y:S01]  /*0010*/  LDC.64 R2, c[0x0][0x380] ;  /* 0x0000e000ff027b82 */ /* 0x000e220000000a00 */
[----:B------:R-:W1:Y:S07]  /*0020*/  LDCU.64 UR4, c[0x0][0x358] ;  /* 0x00006b00ff0477ac */ /* 0x000e6e0008000a00 */
[----:B------:R-:W0:Y:S08]  /*0030*/  LDC.64 R8, c[0x0][0x390] ;  /* 0x0000e400ff087b82 */ /* 0x000e300000000a00 */
[----:B------:R-:W2:Y:S01]  /*0040*/  LDC.64 R4, c[0x0][0x388] ;  /* 0x0000e200ff047b82 */ /* 0x000ea20000000a00 */
[----:B0-----:R-:W-:-:S06]  /*0050*/  IMAD.WIDE R2, R8, 0x4, R2 ;  /* 0x0000000408027825 */ /* 0x001fcc00078e0202 */
[----:B-1----:R-:W3:Y:S01]  /*0060*/  LDG.E.CONSTANT R2, desc[UR4][R2.64] ;  /* 0x0000000402027981 */ /* 0x002ee2000c1e9900 */
[----:B--2---:R-:W-:-:S05]  /*0070*/  IMAD.WIDE R4, R8, 0x4, R4 ;  /* 0x0000000408047825 */ /* 0x004fca00078e0204 */
[----:B------:R0:W2:Y:S01]  /*0080*/  LDG.E.CONSTANT R0, desc[UR4][R4.64] ;  /* 0x0000000404007981 */ /* 0x0000a2000c1e9900 */
[----:B------:R-:W-:Y:S01]  /*0090*/  HFMA2 R11, -RZ, RZ, 0.96630859375, -0.0022525787353515625 ;  /* 0x3bbb989dff0b7431 */ /* 0x000fe200000001ff */
[----:B------:R-:W-:Y:S02]  /*00a0*/  MOV R13, 0x437c0000 ;  /* 0x437c0000000d7802 */ /* 0x000fe40000000f00 */
[----:B---3--:R-:W-:-:S05]  /*00b0*/  FMNMX R7, R2, R9, !PT ;  /* 0x0000000902077209 */ /* 0x008fca0007800000 */
[----:B------:R-:W-:Y:S01]  /*00c0*/  FADD R6, R2, -R7 ;  /* 0x8000000702067221 */ /* 0x000fe20000000000 */
[----:B------:R-:W-:-:S03]  /*00d0*/  FADD R10, -R7, R9 ;  /* 0x00000009070a7221 */ /* 0x000fc60000000100 */
[-C--:B------:R-:W-:Y:S01]  /*00e0*/  FFMA.SAT R8, R6, R11.reuse, 0.5 ;  /* 0x3f00000006087423 */ /* 0x080fe2000000200b */
[----:B------:R-:W-:-:S03]  /*00f0*/  FFMA.SAT R2, R10, R11, 0.5 ;  /* 0x3f0000000a027423 */ /* 0x000fc6000000200b */
[-C--:B------:R-:W-:Y:S01]  /*0100*/  FFMA.RM R8, R8, R13.reuse, 12582913 ;  /* 0x4b40000108087423 */ /* 0x080fe2000000400d */
[----:B------:R-:W-:-:S03]  /*0110*/  FFMA.RM R11, R2, R13, 12582913 ;  /* 0x4b400001020b7423 */ /* 0x000fc6000000400d */
[C---:B------:R-:W-:Y:S01]  /*0120*/  FADD R3, R8.reuse, -12583039 ;  /* 0xcb40007f08037421 */ /* 0x040fe20000000000 */
[C---:B0-----:R-:W-:Y:S01]  /*0130*/  FADD R5, R11.reuse, -12583039 ;  /* 0xcb40007f0b057421 */ /* 0x041fe20000000000 */
[----:B------:R-:W-:Y:S02]  /*0140*/  SHF.L.U32 R8, R8, 0x17, RZ ;  /* 0x0000001708087819 */ /* 0x000fe400000006ff */
[----:B------:R-:W-:Y:S01]  /*0150*/  FFMA R3, R6, 1.4426950216293334961, -R3 ;  /* 0x3fb8aa3b06037823 */ /* 0x000fe20000000803 */
[----:B------:R-:W-:Y:S01]  /*0160*/  FFMA R5, R10, 1.4426950216293334961, -R5 ;  /* 0x3fb8aa3b0a057823 */ /* 0x000fe20000000805 */
[----:B------:R-:W-:Y:S02]  /*0170*/  SHF.L.U32 R11, R11, 0x17, RZ ;  /* 0x000000170b0b7819 */ /* 0x000fe400000006ff */
[----:B------:R-:W-:Y:S01]  /*0180*/  FFMA R6, R6, 1.925963033500011079e-08, R3 ;  /* 0x32a5706006067823 */ /* 0x000fe20000000003 */
[----:B------:R-:W-:Y:S01]  /*0190*/  FFMA R10, R10, 1.925963033500011079e-08, R5 ;  /* 0x32a570600a0a7823 */ /* 0x000fe20000000005 */
[----:B------:R-:W0:Y:S02]  /*01a0*/  LDC.64 R2, c[0x0][0x398] ;  /* 0x0000e600ff027b82 */ /* 0x000e240000000a00 */
[----:B------:R-:W1:Y:S06]  /*01b0*/  MUFU.EX2 R9, R6 ;  /* 0x0000000600097308 */ /* 0x000e6c0000000800 */
[----:B------:R-:W3:Y:S02]  /*01c0*/  LDC.64 R4, c[0x0][0x3a0] ;  /* 0x0000e800ff047b82 */ /* 0x000ee40000000a00 */
[----:B------:R-:W4:Y:S01]  /*01d0*/  MUFU.EX2 R10, R10 ;  /* 0x0000000a000a7308 */ /* 0x000f220000000800 */
[----:B-1----:R-:W-:-:S04]  /*01e0*/  FMUL R9, R8, R9 ;  /* 0x0000000908097220 */ /* 0x002fc80000400000 */
[----:B--2---:R-:W-:Y:S01]  /*01f0*/  FMUL R0, R0, R9 ;  /* 0x0000000900007220 */ /* 0x004fe20000400000 */
[----:B0-----:R-:W-:Y:S03]  /*0200*/  STG.E desc[UR4][R2.64], R7 ;  /* 0x0000000702007986 */ /* 0x001fe6000c101904 */
[----:B----4-:R-:W-:-:S05]  /*0210*/  FFMA R11, R11, R10, R0 ;  /* 0x0000000a0b0b7223 */ /* 0x010fca0000000000 */
[----:B---3--:R-:W-:Y:S01]  /*0220*/  STG.E desc[UR4][R4.64], R11 ;  /* 0x0000000b04007986 */ /* 0x008fe2000c101904 */
[----:B------:R-:W-:Y:S05]  /*0230*/  EXIT ;  /* 0x000000000000794d */ /* 0x000fea0003800000 */
.L_x_1:
        /* <DEDUP_REMOVED lines=12> */
.L_x_3:


//--------------------- .nv.shared.reserved.0     --------------------------
	.section	.nv.shared.reserved.0,"aw",@nobits
	.weak		__nv_reservedSMEM_offset_0_alias
	.size		__nv_reservedSMEM_offset_0_alias, 0, 64
	.other		__nv_reservedSMEM_offset_0_alias,@"STO_CUDA_RESERVED_SHARED STV_DEFAULT"
__nv_reservedSMEM_offset_0_alias:
	.zero		0
	.zero		64


//--------------------- .nv.constant0._Z8updateMLPfS_iRKfS1_ --------------------------
	.section	.nv.constant0._Z8updateMLPfS_iRKfS1_,"a",@progbits
	.sectionflags	@""
	.align	4
.nv.constant0._Z8updateMLPfS_iRKfS1_:
	.zero		936


//--------------------- .nv.constant0._Z10rowSoftmaxPfS_ifRfS0_ --------------------------
	.section	.nv.constant0._Z10rowSoftmaxPfS_ifRfS0_,"a",@progbits
	.sectionflags	@""
	.align	4
.nv.constant0._Z10rowSoftmaxPfS_ifRfS0_:
	.zero		936


//--------------------- SYMBOLS --------------------------

	.type		.nv.reservedSmem.offset0,@object
	.size		.nv.reservedSmem.offset0,0x4
